//
// Generated by NVIDIA NVVM Compiler
//
// Compiler Build ID: CL-36424714
// Cuda compilation tools, release 13.0, V13.0.88
// Based on NVVM 20.0.0
//

.version 9.0
.target sm_100
.address_size 64

	// .globl	_Z13inner_productiPfS_S_

.visible .entry _Z13inner_productiPfS_S_(
	.param .u32 _Z13inner_productiPfS_S__param_0,
	.param .u64 .ptr .align 1 _Z13inner_productiPfS_S__param_1,
	.param .u64 .ptr .align 1 _Z13inner_productiPfS_S__param_2,
	.param .u64 .ptr .align 1 _Z13inner_productiPfS_S__param_3
)
{
	.reg .pred 	%p<7>;
	.reg .b32 	%r<31>;
	.reg .b32 	%f<16>;
	.reg .b64 	%rd<25>;

	ld.param.u32 	%r12, [_Z13inner_productiPfS_S__param_0];
	ld.param.u64 	%rd4, [_Z13inner_productiPfS_S__param_1];
	ld.param.u64 	%rd5, [_Z13inner_productiPfS_S__param_2];
	ld.param.u64 	%rd6, [_Z13inner_productiPfS_S__param_3];
	cvta.to.global.u64 	%rd1, %rd6;
	cvta.to.global.u64 	%rd2, %rd5;
	cvta.to.global.u64 	%rd3, %rd4;
	mov.u32 	%r13, %ctaid.x;
	mov.u32 	%r14, %ntid.x;
	mov.u32 	%r15, %tid.x;
	mad.lo.s32 	%r29, %r13, %r14, %r15;
	mov.u32 	%r16, %nctaid.x;
	mul.lo.s32 	%r2, %r14, %r16;
	setp.ge.s32 	%p1, %r29, %r12;
	@%p1 bra 	$L__BB0_7;
	add.s32 	%r17, %r29, %r2;
	max.s32 	%r18, %r12, %r17;
	setp.lt.s32 	%p2, %r17, %r12;
	selp.u32 	%r19, 1, 0, %p2;
	add.s32 	%r20, %r17, %r19;
	sub.s32 	%r21, %r18, %r20;
	div.u32 	%r22, %r21, %r2;
	add.s32 	%r3, %r22, %r19;
	and.b32  	%r23, %r3, 3;
	setp.eq.s32 	%p3, %r23, 3;
	@%p3 bra 	$L__BB0_4;
	add.s32 	%r24, %r3, 1;
	and.b32  	%r25, %r24, 3;
	neg.s32 	%r27, %r25;
$L__BB0_3:
	.pragma "nounroll";
	mul.wide.s32 	%rd7, %r29, 4;
	add.s64 	%rd8, %rd1, %rd7;
	add.s64 	%rd9, %rd2, %rd7;
	add.s64 	%rd10, %rd3, %rd7;
	ld.global.f32 	%f1, [%rd10];
	ld.global.f32 	%f2, [%rd9];
	mul.f32 	%f3, %f1, %f2;
	st.global.f32 	[%rd8], %f3;
	add.s32 	%r29, %r29, %r2;
	add.s32 	%r27, %r27, 1;
	setp.ne.s32 	%p4, %r27, 0;
	@%p4 bra 	$L__BB0_3;
$L__BB0_4:
	setp.lt.u32 	%p5, %r3, 3;
	@%p5 bra 	$L__BB0_7;
	mul.wide.s32 	%rd15, %r2, 4;
	shl.b32 	%r26, %r2, 2;
$L__BB0_6:
	mul.wide.s32 	%rd11, %r29, 4;
	add.s64 	%rd12, %rd3, %rd11;
	ld.global.f32 	%f4, [%rd12];
	add.s64 	%rd13, %rd2, %rd11;
	ld.global.f32 	%f5, [%rd13];
	mul.f32 	%f6, %f4, %f5;
	add.s64 	%rd14, %rd1, %rd11;
	st.global.f32 	[%rd14], %f6;
	add.s64 	%rd16, %rd12, %rd15;
	ld.global.f32 	%f7, [%rd16];
	add.s64 	%rd17, %rd13, %rd15;
	ld.global.f32 	%f8, [%rd17];
	mul.f32 	%f9, %f7, %f8;
	add.s64 	%rd18, %rd14, %rd15;
	st.global.f32 	[%rd18], %f9;
	add.s64 	%rd19, %rd16, %rd15;
	ld.global.f32 	%f10, [%rd19];
	add.s64 	%rd20, %rd17, %rd15;
	ld.global.f32 	%f11, [%rd20];
	mul.f32 	%f12, %f10, %f11;
	add.s64 	%rd21, %rd18, %rd15;
	st.global.f32 	[%rd21], %f12;
	add.s64 	%rd22, %rd19, %rd15;
	ld.global.f32 	%f13, [%rd22];
	add.s64 	%rd23, %rd20, %rd15;
	ld.global.f32 	%f14, [%rd23];
	mul.f32 	%f15, %f13, %f14;
	add.s64 	%rd24, %rd21, %rd15;
	st.global.f32 	[%rd24], %f15;
	add.s32 	%r29, %r26, %r29;
	setp.lt.s32 	%p6, %r29, %r12;
	@%p6 bra 	$L__BB0_6;
$L__BB0_7:
	ret;

}


// ===== COMPILED SASS (sm_100) =====

	.target	sm_100

	.elftype	@"ET_EXEC"


//--------------------- .note.nv.tkinfo           --------------------------
	.section	.note.nv.tkinfo,"",@"SHT_NOTE"
	.sectionflags	@"SHF_NOTE_NV_TKINFO"
	.tkinfo
        /*0018*/ 	.word	0x00000002
        /*0030*/ 	.string	""
        /*0030*/ 	.string	"ptxas"
        /*0030*/ 	.string	"Cuda compilation tools, release 13.0, V13.0.88"
        /*0030*/ 	.string	"Build cuda_13.0.r13.0/compiler.36424714_0"
        /*0030*/ 	.string	"-arch sm_100 -m 64 "



//--------------------- .note.nv.cuinfo           --------------------------
	.section	.note.nv.cuinfo,"",@"SHT_NOTE"
	.sectionflags	@"SHF_NOTE_NV_CUINFO"
        /*0018*/ 	.short	0x0002
        /*001a*/ 	.short	0x0064
        /*001c*/ 	.short	0x0082
	.zero		2


//--------------------- .nv.info                  --------------------------
	.section	.nv.info,"",@"SHT_CUDA_INFO"
	.align	4


	//----- nvinfo : EIATTR_REGCOUNT
	.align		4
        /*0000*/ 	.byte	0x04, 0x2f
        /*0002*/ 	.short	(.L_1 - .L_0)
	.align		4
.L_0:
        /*0004*/ 	.word	index@(_Z13inner_productiPfS_S_)
        /*0008*/ 	.word	0x0000001a


	//----- nvinfo : EIATTR_FRAME_SIZE
	.align		4
.L_1:
        /*000c*/ 	.byte	0x04, 0x11
        /*000e*/ 	.short	(.L_3 - .L_2)
	.align		4
.L_2:
        /*0010*/ 	.word	index@(_Z13inner_productiPfS_S_)
        /*0014*/ 	.word	0x00000000


	//----- nvinfo : EIATTR_MIN_STACK_SIZE
	.align		4
.L_3:
        /*0018*/ 	.byte	0x04, 0x12
        /*001a*/ 	.short	(.L_5 - .L_4)
	.align		4
.L_4:
        /*001c*/ 	.word	index@(_Z13inner_productiPfS_S_)
        /*0020*/ 	.word	0x00000000
.L_5:


//--------------------- .nv.compat                --------------------------
	.section	.nv.compat,"",@"SHT_CUDA_COMPAT_INFO"
	.align	4
        /*0000*/ 	.byte	0x02, 0x09, 0x00, 0x00, 0x02, 0x02, 0x01, 0x00, 0x02, 0x05, 0x05, 0x00, 0x03, 0x07, 0x01, 0x01
        /*0010*/ 	.byte	0x02, 0x03, 0x00, 0x00, 0x02, 0x06, 0x01, 0x00, 0x04, 0x0b, 0x08, 0x00, 0x09, 0x00, 0x00, 0x00
        /*0020*/ 	.byte	0x00, 0x00, 0x00, 0x00


//--------------------- .nv.info._Z13inner_productiPfS_S_ --------------------------
	.section	.nv.info._Z13inner_productiPfS_S_,"",@"SHT_CUDA_INFO"
	.sectionflags	@""
	.align	4


	//----- nvinfo : EIATTR_CUDA_API_VERSION
	.align		4
        /*0000*/ 	.byte	0x04, 0x37
        /*0002*/ 	.short	(.L_7 - .L_6)
.L_6:
        /*0004*/ 	.word	0x00000082


	//----- nvinfo : EIATTR_KPARAM_INFO
	.align		4
.L_7:
        /*0008*/ 	.byte	0x04, 0x17
        /*000a*/ 	.short	(.L_9 - .L_8)
.L_8:
        /*000c*/ 	.word	0x00000000
        /*0010*/ 	.short	0x0003
        /*0012*/ 	.short	0x0018
        /*0014*/ 	.byte	0x00, 0xf5, 0x21, 0x00


	//----- nvinfo : EIATTR_KPARAM_INFO
	.align		4
.L_9:
        /*0018*/ 	.byte	0x04, 0x17
        /*001a*/ 	.short	(.L_11 - .L_10)
.L_10:
        /*001c*/ 	.word	0x00000000
        /*0020*/ 	.short	0x0002
        /*0022*/ 	.short	0x0010
        /*0024*/ 	.byte	0x00, 0xf5, 0x21, 0x00


	//----- nvinfo : EIATTR_KPARAM_INFO
	.align		4
.L_11:
        /*0028*/ 	.byte	0x04, 0x17
        /*002a*/ 	.short	(.L_13 - .L_12)
.L_12:
        /*002c*/ 	.word	0x00000000
        /*0030*/ 	.short	0x0001
        /*0032*/ 	.short	0x0008
        /*0034*/ 	.byte	0x00, 0xf5, 0x21, 0x00


	//----- nvinfo : EIATTR_KPARAM_INFO
	.align		4
.L_13:
        /*0038*/ 	.byte	0x04, 0x17
        /*003a*/ 	.short	(.L_15 - .L_14)
.L_14:
        /*003c*/ 	.word	0x00000000
        /*0040*/ 	.short	0x0000
        /*0042*/ 	.short	0x0000
        /*0044*/ 	.byte	0x00, 0xf0, 0x11, 0x00


	//----- nvinfo : EIATTR_SPARSE_MMA_MASK
	.align		4
.L_15:
        /*0048*/ 	.byte	0x03, 0x50
        /*004a*/ 	.short	0x0000


	//----- nvinfo : EIATTR_MAXREG_COUNT
	.align		4
        /*004c*/ 	.byte	0x03, 0x1b
        /*004e*/ 	.short	0x00ff


	//----- nvinfo : EIATTR_MERCURY_ISA_VERSION
	.align		4
        /*0050*/ 	.byte	0x03, 0x5f
        /*0052*/ 	.short	0x0101


	//----- nvinfo : EIATTR_VRC_CTA_INIT_COUNT
	.align		4
        /*0054*/ 	.byte	0x02, 0x4a
	.zero		1
	.zero		1


	//----- nvinfo : EIATTR_EXIT_INSTR_OFFSETS
	.align		4
        /*0058*/ 	.byte	0x04, 0x1c
        /*005a*/ 	.short	(.L_17 - .L_16)


	//   ....[0]....
.L_16:
        /*005c*/ 	.word	0x00000090


	//   ....[1]....
        /*0060*/ 	.word	0x000003a0


	//   ....[2]....
        /*0064*/ 	.word	0x000005d0


	//----- nvinfo : EIATTR_CRS_STACK_SIZE
	.align		4
.L_17:
        /*0068*/ 	.byte	0x04, 0x1e
        /*006a*/ 	.short	(.L_19 - .L_18)
.L_18:
        /*006c*/ 	.word	0x00000000


	//----- nvinfo : EIATTR_CBANK_PARAM_SIZE
	.align		4
.L_19:
        /*0070*/ 	.byte	0x03, 0x19
        /*0072*/ 	.short	0x0020


	//----- nvinfo : EIATTR_PARAM_CBANK
	.align		4
        /*0074*/ 	.byte	0x04, 0x0a
        /*0076*/ 	.short	(.L_21 - .L_20)
	.align		4
.L_20:
        /*0078*/ 	.word	index@(.nv.constant0._Z13inner_productiPfS_S_)
        /*007c*/ 	.short	0x0380
        /*007e*/ 	.short	0x0020


	//----- nvinfo : EIATTR_SW_WAR
	.align		4
.L_21:
        /*0080*/ 	.byte	0x04, 0x36
        /*0082*/ 	.short	(.L_23 - .L_22)
.L_22:
        /*0084*/ 	.word	0x00000008
.L_23:


//--------------------- .nv.callgraph             --------------------------
	.section	.nv.callgraph,"",@"SHT_CUDA_CALLGRAPH"
	.align	4
	.sectionentsize	8
	.align		4
        /*0000*/ 	.word	0x00000000
	.align		4
        /*0004*/ 	.word	0xffffffff
	.align		4
        /*0008*/ 	.word	0x00000000
	.align		4
        /*000c*/ 	.word	0xfffffffe
	.align		4
        /*0010*/ 	.word	0x00000000
	.align		4
        /*0014*/ 	.word	0xfffffffd
	.align		4
        /*0018*/ 	.word	0x00000000
	.align		4
        /*001c*/ 	.word	0xfffffffc


//--------------------- .text._Z13inner_productiPfS_S_ --------------------------
	.section	.text._Z13inner_productiPfS_S_,"ax",@progbits
	.align	128
        .global         _Z13inner_productiPfS_S_
        .type           _Z13inner_productiPfS_S_,@function
        .size           _Z13inner_productiPfS_S_,(.L_x_5 - _Z13inner_productiPfS_S_)
        .other          _Z13inner_productiPfS_S_,@"STO_CUDA_ENTRY STV_DEFAULT"
_Z13inner_productiPfS_S_:
.text._Z13inner_productiPfS_S_:
[----:B------:R-:W-:Y:S01]  /*0000*/  LDC R1, c[0x0][0x37c] ;  /* 0x0000df00ff017b82 */ /* 0x000fe20000000800 */
[----:B------:R-:W0:Y:S07]  /*0010*/  S2R R3, SR_TID.X ;  /* 0x0000000000037919 */ /* 0x000e2e0000002100 */
[----:B------:R-:W0:Y:S01]  /*0020*/  S2UR UR4, SR_CTAID.X ;  /* 0x00000000000479c3 */ /* 0x000e220000002500 */
[----:B------:R-:W1:Y:S07]  /*0030*/  LDCU UR6, c[0x0][0x380] ;  /* 0x00007000ff0677ac */ /* 0x000e6e0008000800 */
[----:B------:R-:W0:Y:S01]  /*0040*/  LDC R0, c[0x0][0x360] ;  /* 0x0000d800ff007b82 */ /* 0x000e220000000800 */
[----:B------:R-:W2:Y:S01]  /*0050*/  LDCU UR5, c[0x0][0x370] ;  /* 0x00006e00ff0577ac */ /* 0x000ea20008000800 */
[----:B0-----:R-:W-:-:S02]  /*0060*/  IMAD R3, R0, UR4, R3 ;  /* 0x0000000400037c24 */ /* 0x001fc4000f8e0203 */
[----:B--2---:R-:W-:-:S03]  /*0070*/  IMAD R0, R0, UR5, RZ ;  /* 0x0000000500007c24 */ /* 0x004fc6000f8e02ff */
[----:B-1----:R-:W-:-:S13]  /*0080*/  ISETP.GE.AND P0, PT, R3, UR6, PT ;  /* 0x0000000603007c0c */ /* 0x002fda000bf06270 */
[----:B------:R-:W-:Y:S05]  /*0090*/  @P0 EXIT ;  /* 0x000000000000094d */ /* 0x000fea0003800000 */
[----:B------:R-:W0:Y:S01]  /*00a0*/  I2F.U32.RP R8, R0 ;  /* 0x0000000000087306 */ /* 0x000e220000209000 */
[----:B------:R-:W-:Y:S01]  /*00b0*/  IADD3 R2, PT, PT, R0, R3, RZ ;  /* 0x0000000300027210 */ /* 0x000fe20007ffe0ff */
[----:B------:R-:W1:Y:S01]  /*00c0*/  LDCU.64 UR4, c[0x0][0x358] ;  /* 0x00006b00ff0477ac */ /* 0x000e620008000a00 */
[----:B------:R-:W-:Y:S01]  /*00d0*/  IADD3 R9, PT, PT, RZ, -R0, RZ ;  /* 0x80000000ff097210 */ /* 0x000fe20007ffe0ff */
[----:B------:R-:W-:Y:S01]  /*00e0*/  BSSY.RECONVERGENT B0, `(.L_x_0) ;  /* 0x000002b000007945 */ /* 0x000fe20003800200 */
[C---:B------:R-:W-:Y:S02]  /*00f0*/  ISETP.GE.AND P0, PT, R2.reuse, UR6, PT ;  /* 0x0000000602007c0c */ /* 0x040fe4000bf06270 */
[----:B------:R-:W-:Y:S02]  /*0100*/  VIMNMX R7, PT, PT, R2, UR6, !PT ;  /* 0x0000000602077c48 */ /* 0x000fe4000ffe0100 */
[----:B------:R-:W-:Y:S02]  /*0110*/  SEL R6, RZ, 0x1, P0 ;  /* 0x00000001ff067807 */ /* 0x000fe40000000000 */
[----:B------:R-:W-:-:S02]  /*0120*/  ISETP.NE.U32.AND P2, PT, R0, RZ, PT ;  /* 0x000000ff0000720c */ /* 0x000fc40003f45070 */
[----:B------:R-:W-:Y:S01]  /*0130*/  IADD3 R7, PT, PT, R7, -R2, -R6 ;  /* 0x8000000207077210 */ /* 0x000fe20007ffe806 */
[----:B0-----:R-:W0:Y:S02]  /*0140*/  MUFU.RCP R8, R8 ;  /* 0x0000000800087308 */ /* 0x001e240000001000 */
[----:B0-----:R-:W-:-:S06]  /*0150*/  IADD3 R4, PT, PT, R8, 0xffffffe, RZ ;  /* 0x0ffffffe08047810 */ /* 0x001fcc0007ffe0ff */
[----:B------:R0:W2:Y:S02]  /*0160*/  F2I.FTZ.U32.TRUNC.NTZ R5, R4 ;  /* 0x0000000400057305 */ /* 0x0000a4000021f000 */
[----:B0-----:R-:W-:Y:S02]  /*0170*/  HFMA2 R4, -RZ, RZ, 0, 0 ;  /* 0x00000000ff047431 */ /* 0x001fe400000001ff */
[----:B--2---:R-:W-:-:S04]  /*0180*/  IMAD R9, R9, R5, RZ ;  /* 0x0000000509097224 */ /* 0x004fc800078e02ff */
[----:B------:R-:W-:-:S06]  /*0190*/  IMAD.HI.U32 R8, R5, R9, R4 ;  /* 0x0000000905087227 */ /* 0x000fcc00078e0004 */
[----:B------:R-:W-:-:S05]  /*01a0*/  IMAD.HI.U32 R5, R8, R7, RZ ;  /* 0x0000000708057227 */ /* 0x000fca00078e00ff */
[----:B------:R-:W-:-:S05]  /*01b0*/  IADD3 R2, PT, PT, -R5, RZ, RZ ;  /* 0x000000ff05027210 */ /* 0x000fca0007ffe1ff */
[----:B------:R-:W-:-:S05]  /*01c0*/  IMAD R7, R0, R2, R7 ;  /* 0x0000000200077224 */ /* 0x000fca00078e0207 */
[----:B------:R-:W-:-:S13]  /*01d0*/  ISETP.GE.U32.AND P0, PT, R7, R0, PT ;  /* 0x000000000700720c */ /* 0x000fda0003f06070 */
[----:B------:R-:W-:Y:S02]  /*01e0*/  @P0 IADD3 R7, PT, PT, -R0, R7, RZ ;  /* 0x0000000700070210 */ /* 0x000fe40007ffe1ff */
[----:B------:R-:W-:Y:S02]  /*01f0*/  @P0 IADD3 R5, PT, PT, R5, 0x1, RZ ;  /* 0x0000000105050810 */ /* 0x000fe40007ffe0ff */
[----:B------:R-:W-:-:S13]  /*0200*/  ISETP.GE.U32.AND P1, PT, R7, R0, PT ;  /* 0x000000000700720c */ /* 0x000fda0003f26070 */
[----:B------:R-:W-:Y:S02]  /*0210*/  @P1 IADD3 R5, PT, PT, R5, 0x1, RZ ;  /* 0x0000000105051810 */ /* 0x000fe40007ffe0ff */
[----:B------:R-:W-:-:S04]  /*0220*/  @!P2 LOP3.LUT R5, RZ, R0, RZ, 0x33, !PT ;  /* 0x00000000ff05a212 */ /* 0x000fc800078e33ff */
[----:B------:R-:W-:-:S04]  /*0230*/  IADD3 R2, PT, PT, R6, R5, RZ ;  /* 0x0000000506027210 */ /* 0x000fc80007ffe0ff */
[C---:B------:R-:W-:Y:S02]  /*0240*/  LOP3.LUT R4, R2.reuse, 0x3, RZ, 0xc0, !PT ;  /* 0x0000000302047812 */ /* 0x040fe400078ec0ff */
[----:B------:R-:W-:Y:S02]  /*0250*/  ISETP.GE.U32.AND P1, PT, R2, 0x3, PT ;  /* 0x000000030200780c */ /* 0x000fe40003f26070 */
[----:B------:R-:W-:-:S13]  /*0260*/  ISETP.NE.AND P0, PT, R4, 0x3, PT ;  /* 0x000000030400780c */ /* 0x000fda0003f05270 */
[----:B-1----:R-:W-:Y:S05]  /*0270*/  @!P0 BRA `(.L_x_1) ;  /* 0x0000000000448947 */ /* 0x002fea0003800000 */
[----:B------:R-:W0:Y:S01]  /*0280*/  LDC.64 R4, c[0x0][0x388] ;  /* 0x0000e200ff047b82 */ /* 0x000e220000000a00 */
[----:B------:R-:W-:-:S04]  /*0290*/  IADD3 R2, PT, PT, R2, 0x1, RZ ;  /* 0x0000000102027810 */ /* 0x000fc80007ffe0ff */
[----:B------:R-:W-:-:S03]  /*02a0*/  LOP3.LUT R2, R2, 0x3, RZ, 0xc0, !PT ;  /* 0x0000000302027812 */ /* 0x000fc600078ec0ff */
[----:B------:R-:W1:Y:S01]  /*02b0*/  LDC.64 R6, c[0x0][0x390] ;  /* 0x0000e400ff067b82 */ /* 0x000e620000000a00 */
[----:B------:R-:W-:-:S07]  /*02c0*/  IADD3 R2, PT, PT, -R2, RZ, RZ ;  /* 0x000000ff02027210 */ /* 0x000fce0007ffe1ff */
[----:B------:R-:W2:Y:S02]  /*02d0*/  LDC.64 R8, c[0x0][0x398] ;  /* 0x0000e600ff087b82 */ /* 0x000ea40000000a00 */
.L_x_2:
[----:B-1----:R-:W-:-:S04]  /*02e0*/  IMAD.WIDE R12, R3, 0x4, R6 ;  /* 0x00000004030c7825 */ /* 0x002fc800078e0206 */
[C---:B0-----:R-:W-:Y:S02]  /*02f0*/  IMAD.WIDE R14, R3.reuse, 0x4, R4 ;  /* 0x00000004030e7825 */ /* 0x041fe400078e0204 */
[----:B---3--:R-:W3:Y:S04]  /*0300*/  LDG.E R13, desc[UR4][R12.64] ;  /* 0x000000040c0d7981 */ /* 0x008ee8000c1e1900 */
[----:B------:R-:W3:Y:S01]  /*0310*/  LDG.E R14, desc[UR4][R14.64] ;  /* 0x000000040e0e7981 */ /* 0x000ee2000c1e1900 */
[----:B--2---:R-:W-:Y:S01]  /*0320*/  IMAD.WIDE R10, R3, 0x4, R8 ;  /* 0x00000004030a7825 */ /* 0x004fe200078e0208 */
[----:B------:R-:W-:Y:S02]  /*0330*/  IADD3 R2, PT, PT, R2, 0x1, RZ ;  /* 0x0000000102027810 */ /* 0x000fe40007ffe0ff */
[----:B------:R-:W-:-:S02]  /*0340*/  IADD3 R3, PT, PT, R0, R3, RZ ;  /* 0x0000000300037210 */ /* 0x000fc40007ffe0ff */
[----:B------:R-:W-:Y:S01]  /*0350*/  ISETP.NE.AND P0, PT, R2, RZ, PT ;  /* 0x000000ff0200720c */ /* 0x000fe20003f05270 */
[----:B---3--:R-:W-:-:S05]  /*0360*/  FMUL R17, R14, R13 ;  /* 0x0000000d0e117220 */ /* 0x008fca0000400000 */
[----:B------:R3:W-:Y:S07]  /*0370*/  STG.E desc[UR4][R10.64], R17 ;  /* 0x000000110a007986 */ /* 0x0007ee000c101904 */
[----:B------:R-:W-:Y:S05]  /*0380*/  @P0 BRA `(.L_x_2) ;  /* 0xfffffffc00d40947 */ /* 0x000fea000383ffff */
.L_x_1:
[----:B------:R-:W-:Y:S05]  /*0390*/  BSYNC.RECONVERGENT B0 ;  /* 0x0000000000007941 */ /* 0x000fea0003800200 */
.L_x_0:
[----:B------:R-:W-:Y:S05]  /*03a0*/  @!P1 EXIT ;  /* 0x000000000000994d */ /* 0x000fea0003800000 */
.L_x_3:
[----:B------:R-:W3:Y:S08]  /*03b0*/  LDC.64 R4, c[0x0][0x388] ;  /* 0x0000e200ff047b82 */ /* 0x000ef00000000a00 */
[----:B------:R-:W0:Y:S01]  /*03c0*/  LDC.64 R6, c[0x0][0x390] ;  /* 0x0000e400ff067b82 */ /* 0x000e220000000a00 */
[----:B---3--:R-:W-:-:S07]  /*03d0*/  IMAD.WIDE R10, R3, 0x4, R4 ;  /* 0x00000004030a7825 */ /* 0x008fce00078e0204 */
[----:B------:R-:W1:Y:S01]  /*03e0*/  LDC.64 R4, c[0x0][0x398] ;  /* 0x0000e600ff047b82 */ /* 0x000e620000000a00 */
[----:B--2---:R-:W2:Y:S01]  /*03f0*/  LDG.E R2, desc[UR4][R10.64] ;  /* 0x000000040a027981 */ /* 0x004ea2000c1e1900 */
[----:B0-----:R-:W-:-:S05]  /*0400*/  IMAD.WIDE R12, R3, 0x4, R6 ;  /* 0x00000004030c7825 */ /* 0x001fca00078e0206 */
[----:B------:R-:W2:Y:S01]  /*0410*/  LDG.E R7, desc[UR4][R12.64] ;  /* 0x000000040c077981 */ /* 0x000ea2000c1e1900 */
[----:B-1----:R-:W-:-:S04]  /*0420*/  IMAD.WIDE R16, R3, 0x4, R4 ;  /* 0x0000000403107825 */ /* 0x002fc800078e0204 */
[----:B------:R-:W-:-:S04]  /*0430*/  IMAD.WIDE R4, R0, 0x4, R10 ;  /* 0x0000000400047825 */ /* 0x000fc800078e020a */
[----:B--2---:R-:W-:Y:S01]  /*0440*/  FMUL R19, R2, R7 ;  /* 0x0000000702137220 */ /* 0x004fe20000400000 */
[----:B------:R-:W-:-:S04]  /*0450*/  IMAD.WIDE R6, R0, 0x4, R12 ;  /* 0x0000000400067825 */ /* 0x000fc800078e020c */
[----:B------:R0:W-:Y:S04]  /*0460*/  STG.E desc[UR4][R16.64], R19 ;  /* 0x0000001310007986 */ /* 0x0001e8000c101904 */
[----:B------:R-:W2:Y:S04]  /*0470*/  LDG.E R2, desc[UR4][R4.64] ;  /* 0x0000000404027981 */ /* 0x000ea8000c1e1900 */
[----:B------:R-:W2:Y:S01]  /*0480*/  LDG.E R15, desc[UR4][R6.64] ;  /* 0x00000004060f7981 */ /* 0x000ea2000c1e1900 */
[----:B------:R-:W-:-:S04]  /*0490*/  IMAD.WIDE R8, R0, 0x4, R16 ;  /* 0x0000000400087825 */ /* 0x000fc800078e0210 */
[----:B------:R-:W-:-:S04]  /*04a0*/  IMAD.WIDE R10, R0, 0x4, R4 ;  /* 0x00000004000a7825 */ /* 0x000fc800078e0204 */
[----:B------:R-:W-:-:S04]  /*04b0*/  IMAD.WIDE R12, R0, 0x4, R6 ;  /* 0x00000004000c7825 */ /* 0x000fc800078e0206 */
[----:B--2---:R-:W-:-:S05]  /*04c0*/  FMUL R21, R2, R15 ;  /* 0x0000000f02157220 */ /* 0x004fca0000400000 */
        /* <DEDUP_REMOVED lines=8> */
[----:B------:R-:W1:Y:S04]  /*0550*/  LDG.E R4, desc[UR4][R4.64] ;  /* 0x0000000404047981 */ /* 0x000e68000c1e1900 */
[----:B------:R-:W1:Y:S01]  /*0560*/  LDG.E R7, desc[UR4][R6.64] ;  /* 0x0000000406077981 */ /* 0x000e62000c1e1900 */
[C---:B0-----:R-:W-:Y:S01]  /*0570*/  IMAD.WIDE R16, R0.reuse, 0x4, R14 ;  /* 0x0000000400107825 */ /* 0x041fe200078e020e */
[----:B------:R-:W-:-:S04]  /*0580*/  LEA R3, R0, R3, 0x2 ;  /* 0x0000000300037211 */ /* 0x000fc800078e10ff */
[----:B------:R-:W-:Y:S01]  /*0590*/  ISETP.GE.AND P0, PT, R3, UR6, PT ;  /* 0x0000000603007c0c */ /* 0x000fe2000bf06270 */
[----:B-1----:R-:W-:-:S05]  /*05a0*/  FMUL R9, R4, R7 ;  /* 0x0000000704097220 */ /* 0x002fca0000400000 */
[----:B------:R2:W-:Y:S07]  /*05b0*/  STG.E desc[UR4][R16.64], R9 ;  /* 0x0000000910007986 */ /* 0x0005ee000c101904 */
[----:B------:R-:W-:Y:S05]  /*05c0*/  @!P0 BRA `(.L_x_3) ;  /* 0xfffffffc00788947 */ /* 0x000fea000383ffff */
[----:B------:R-:W-:Y:S05]  /*05d0*/  EXIT ;  /* 0x000000000000794d */ /* 0x000fea0003800000 */
.L_x_4:
[----:B------:R-:W-:-:S00]  /*05e0*/  BRA `(.L_x_4) ;  /* 0xfffffffc00fc7947 */ /* 0x000fc0000383ffff */
[----:B------:R-:W-:-:S00]  /*05f0*/  NOP ;  /* 0x0000000000007918 */ /* 0x000fc00000000000 */
        /* <DEDUP_REMOVED lines=8> */
.L_x_5:


//--------------------- .nv.shared.reserved.0     --------------------------
	.section	.nv.shared.reserved.0,"aw",@nobits
	.weak		__nv_reservedSMEM_offset_0_alias
	.size		__nv_reservedSMEM_offset_0_alias, 0, 64
	.other		__nv_reservedSMEM_offset_0_alias,@"STO_CUDA_RESERVED_SHARED STV_DEFAULT"
__nv_reservedSMEM_offset_0_alias:
	.zero		0
	.zero		64


//--------------------- .nv.constant0._Z13inner_productiPfS_S_ --------------------------
	.section	.nv.constant0._Z13inner_productiPfS_S_,"a",@progbits
	.sectionflags	@""
	.align	4
.nv.constant0._Z13inner_productiPfS_S_:
	.zero		928


//--------------------- SYMBOLS --------------------------

	.type		.nv.reservedSmem.offset0,@object
	.size		.nv.reservedSmem.offset0,0x4
